//
// Generated by NVIDIA NVVM Compiler
//
// Compiler Build ID: CL-36424714
// Cuda compilation tools, release 13.0, V13.0.88
// Based on NVVM 20.0.0
//

.version 9.0
.target sm_100
.address_size 64

	// .globl	_Z14transposeUni10PKdmmPd

.visible .entry _Z14transposeUni10PKdmmPd(
	.param .u64 .ptr .align 1 _Z14transposeUni10PKdmmPd_param_0,
	.param .u64 _Z14transposeUni10PKdmmPd_param_1,
	.param .u64 _Z14transposeUni10PKdmmPd_param_2,
	.param .u64 .ptr .align 1 _Z14transposeUni10PKdmmPd_param_3
)
{
	.reg .pred 	%p<4>;
	.reg .b32 	%r<9>;
	.reg .b64 	%rd<15>;
	.reg .b64 	%fd<2>;

	ld.param.u64 	%rd3, [_Z14transposeUni10PKdmmPd_param_0];
	ld.param.u64 	%rd4, [_Z14transposeUni10PKdmmPd_param_1];
	ld.param.u64 	%rd5, [_Z14transposeUni10PKdmmPd_param_2];
	ld.param.u64 	%rd6, [_Z14transposeUni10PKdmmPd_param_3];
	mov.u32 	%r1, %ctaid.y;
	mov.u32 	%r2, %ntid.y;
	mov.u32 	%r3, %tid.y;
	mad.lo.s32 	%r4, %r1, %r2, %r3;
	cvt.u64.u32 	%rd1, %r4;
	mov.u32 	%r5, %ctaid.x;
	mov.u32 	%r6, %ntid.x;
	mov.u32 	%r7, %tid.x;
	mad.lo.s32 	%r8, %r5, %r6, %r7;
	cvt.u64.u32 	%rd2, %r8;
	setp.le.u64 	%p1, %rd4, %rd1;
	setp.le.u64 	%p2, %rd5, %rd2;
	or.pred  	%p3, %p1, %p2;
	@%p3 bra 	$L__BB0_2;
	cvta.to.global.u64 	%rd7, %rd3;
	cvta.to.global.u64 	%rd8, %rd6;
	mad.lo.s64 	%rd9, %rd5, %rd1, %rd2;
	shl.b64 	%rd10, %rd9, 3;
	add.s64 	%rd11, %rd7, %rd10;
	ld.global.f64 	%fd1, [%rd11];
	mad.lo.s64 	%rd12, %rd4, %rd2, %rd1;
	shl.b64 	%rd13, %rd12, 3;
	add.s64 	%rd14, %rd8, %rd13;
	st.global.f64 	[%rd14], %fd1;
$L__BB0_2:
	ret;

}
	// .globl	_Z11transpose10PKdmmPd
.visible .entry _Z11transpose10PKdmmPd(
	.param .u64 .ptr .align 1 _Z11transpose10PKdmmPd_param_0,
	.param .u64 _Z11transpose10PKdmmPd_param_1,
	.param .u64 _Z11transpose10PKdmmPd_param_2,
	.param .u64 .ptr .align 1 _Z11transpose10PKdmmPd_param_3
)
{


	ret;

}


// ===== COMPILED SASS (sm_100) =====

	.target	sm_100

	.elftype	@"ET_EXEC"


//--------------------- .note.nv.tkinfo           --------------------------
	.section	.note.nv.tkinfo,"",@"SHT_NOTE"
	.sectionflags	@"SHF_NOTE_NV_TKINFO"
	.tkinfo
        /*0018*/ 	.word	0x00000002
        /*0030*/ 	.string	""
        /*0030*/ 	.string	"ptxas"
        /*0030*/ 	.string	"Cuda compilation tools, release 13.0, V13.0.88"
        /*0030*/ 	.string	"Build cuda_13.0.r13.0/compiler.36424714_0"
        /*0030*/ 	.string	"-arch sm_100 -m 64 "



//--------------------- .note.nv.cuinfo           --------------------------
	.section	.note.nv.cuinfo,"",@"SHT_NOTE"
	.sectionflags	@"SHF_NOTE_NV_CUINFO"
        /*0018*/ 	.short	0x0002
        /*001a*/ 	.short	0x0064
        /*001c*/ 	.short	0x0082
	.zero		2


//--------------------- .nv.info                  --------------------------
	.section	.nv.info,"",@"SHT_CUDA_INFO"
	.align	4


	//----- nvinfo : EIATTR_REGCOUNT
	.align		4
        /*0000*/ 	.byte	0x04, 0x2f
        /*0002*/ 	.short	(.L_1 - .L_0)
	.align		4
.L_0:
        /*0004*/ 	.word	index@(_Z14transposeUni10PKdmmPd)
        /*0008*/ 	.word	0x0000000c


	//----- nvinfo : EIATTR_FRAME_SIZE
	.align		4
.L_1:
        /*000c*/ 	.byte	0x04, 0x11
        /*000e*/ 	.short	(.L_3 - .L_2)
	.align		4
.L_2:
        /*0010*/ 	.word	index@(_Z14transposeUni10PKdmmPd)
        /*0014*/ 	.word	0x00000000


	//----- nvinfo : EIATTR_REGCOUNT
	.align		4
.L_3:
        /*0018*/ 	.byte	0x04, 0x2f
        /*001a*/ 	.short	(.L_5 - .L_4)
	.align		4
.L_4:
        /*001c*/ 	.word	index@(_Z11transpose10PKdmmPd)
        /*0020*/ 	.word	0x00000004


	//----- nvinfo : EIATTR_FRAME_SIZE
	.align		4
.L_5:
        /*0024*/ 	.byte	0x04, 0x11
        /*0026*/ 	.short	(.L_7 - .L_6)
	.align		4
.L_6:
        /*0028*/ 	.word	index@(_Z11transpose10PKdmmPd)
        /*002c*/ 	.word	0x00000000


	//----- nvinfo : EIATTR_MIN_STACK_SIZE
	.align		4
.L_7:
        /*0030*/ 	.byte	0x04, 0x12
        /*0032*/ 	.short	(.L_9 - .L_8)
	.align		4
.L_8:
        /*0034*/ 	.word	index@(_Z11transpose10PKdmmPd)
        /*0038*/ 	.word	0x00000000


	//----- nvinfo : EIATTR_MIN_STACK_SIZE
	.align		4
.L_9:
        /*003c*/ 	.byte	0x04, 0x12
        /*003e*/ 	.short	(.L_11 - .L_10)
	.align		4
.L_10:
        /*0040*/ 	.word	index@(_Z14transposeUni10PKdmmPd)
        /*0044*/ 	.word	0x00000000
.L_11:


//--------------------- .nv.compat                --------------------------
	.section	.nv.compat,"",@"SHT_CUDA_COMPAT_INFO"
	.align	4
        /*0000*/ 	.byte	0x02, 0x09, 0x00, 0x00, 0x02, 0x02, 0x01, 0x00, 0x02, 0x05, 0x05, 0x00, 0x03, 0x07, 0x01, 0x01
        /*0010*/ 	.byte	0x02, 0x03, 0x00, 0x00, 0x02, 0x06, 0x01, 0x00, 0x04, 0x0b, 0x08, 0x00, 0x09, 0x00, 0x00, 0x00
        /*0020*/ 	.byte	0x00, 0x00, 0x00, 0x00


//--------------------- .nv.info._Z11transpose10PKdmmPd --------------------------
	.section	.nv.info._Z11transpose10PKdmmPd,"",@"SHT_CUDA_INFO"
	.sectionflags	@""
	.align	4


	//----- nvinfo : EIATTR_CUDA_API_VERSION
	.align		4
        /*0000*/ 	.byte	0x04, 0x37
        /*0002*/ 	.short	(.L_13 - .L_12)
.L_12:
        /*0004*/ 	.word	0x00000082


	//----- nvinfo : EIATTR_KPARAM_INFO
	.align		4
.L_13:
        /*0008*/ 	.byte	0x04, 0x17
        /*000a*/ 	.short	(.L_15 - .L_14)
.L_14:
        /*000c*/ 	.word	0x00000000
        /*0010*/ 	.short	0x0003
        /*0012*/ 	.short	0x0018
        /*0014*/ 	.byte	0x00, 0xf5, 0x21, 0x00


	//----- nvinfo : EIATTR_KPARAM_INFO
	.align		4
.L_15:
        /*0018*/ 	.byte	0x04, 0x17
        /*001a*/ 	.short	(.L_17 - .L_16)
.L_16:
        /*001c*/ 	.word	0x00000000
        /*0020*/ 	.short	0x0002
        /*0022*/ 	.short	0x0010
        /*0024*/ 	.byte	0x00, 0xf0, 0x21, 0x00


	//----- nvinfo : EIATTR_KPARAM_INFO
	.align		4
.L_17:
        /*0028*/ 	.byte	0x04, 0x17
        /*002a*/ 	.short	(.L_19 - .L_18)
.L_18:
        /*002c*/ 	.word	0x00000000
        /*0030*/ 	.short	0x0001
        /*0032*/ 	.short	0x0008
        /*0034*/ 	.byte	0x00, 0xf0, 0x21, 0x00


	//----- nvinfo : EIATTR_KPARAM_INFO
	.align		4
.L_19:
        /*0038*/ 	.byte	0x04, 0x17
        /*003a*/ 	.short	(.L_21 - .L_20)
.L_20:
        /*003c*/ 	.word	0x00000000
        /*0040*/ 	.short	0x0000
        /*0042*/ 	.short	0x0000
        /*0044*/ 	.byte	0x00, 0xf5, 0x21, 0x00


	//----- nvinfo : EIATTR_SPARSE_MMA_MASK
	.align		4
.L_21:
        /*0048*/ 	.byte	0x03, 0x50
        /*004a*/ 	.short	0x0000


	//----- nvinfo : EIATTR_MAXREG_COUNT
	.align		4
        /*004c*/ 	.byte	0x03, 0x1b
        /*004e*/ 	.short	0x00ff


	//----- nvinfo : EIATTR_MERCURY_ISA_VERSION
	.align		4
        /*0050*/ 	.byte	0x03, 0x5f
        /*0052*/ 	.short	0x0101


	//----- nvinfo : EIATTR_VRC_CTA_INIT_COUNT
	.align		4
        /*0054*/ 	.byte	0x02, 0x4a
	.zero		1
	.zero		1


	//----- nvinfo : EIATTR_EXIT_INSTR_OFFSETS
	.align		4
        /*0058*/ 	.byte	0x04, 0x1c
        /*005a*/ 	.short	(.L_23 - .L_22)


	//   ....[0]....
.L_22:
        /*005c*/ 	.word	0x00000010


	//----- nvinfo : EIATTR_CBANK_PARAM_SIZE
	.align		4
.L_23:
        /*0060*/ 	.byte	0x03, 0x19
        /*0062*/ 	.short	0x0020


	//----- nvinfo : EIATTR_PARAM_CBANK
	.align		4
        /*0064*/ 	.byte	0x04, 0x0a
        /*0066*/ 	.short	(.L_25 - .L_24)
	.align		4
.L_24:
        /*0068*/ 	.word	index@(.nv.constant0._Z11transpose10PKdmmPd)
        /*006c*/ 	.short	0x0380
        /*006e*/ 	.short	0x0020


	//----- nvinfo : EIATTR_SW_WAR
	.align		4
.L_25:
        /*0070*/ 	.byte	0x04, 0x36
        /*0072*/ 	.short	(.L_27 - .L_26)
.L_26:
        /*0074*/ 	.word	0x00000008
.L_27:


//--------------------- .nv.info._Z14transposeUni10PKdmmPd --------------------------
	.section	.nv.info._Z14transposeUni10PKdmmPd,"",@"SHT_CUDA_INFO"
	.sectionflags	@""
	.align	4


	//----- nvinfo : EIATTR_CUDA_API_VERSION
	.align		4
        /*0000*/ 	.byte	0x04, 0x37
        /*0002*/ 	.short	(.L_29 - .L_28)
.L_28:
        /*0004*/ 	.word	0x00000082


	//----- nvinfo : EIATTR_KPARAM_INFO
	.align		4
.L_29:
        /*0008*/ 	.byte	0x04, 0x17
        /*000a*/ 	.short	(.L_31 - .L_30)
.L_30:
        /*000c*/ 	.word	0x00000000
        /*0010*/ 	.short	0x0003
        /*0012*/ 	.short	0x0018
        /*0014*/ 	.byte	0x00, 0xf5, 0x21, 0x00


	//----- nvinfo : EIATTR_KPARAM_INFO
	.align		4
.L_31:
        /*0018*/ 	.byte	0x04, 0x17
        /*001a*/ 	.short	(.L_33 - .L_32)
.L_32:
        /*001c*/ 	.word	0x00000000
        /*0020*/ 	.short	0x0002
        /*0022*/ 	.short	0x0010
        /*0024*/ 	.byte	0x00, 0xf0, 0x21, 0x00


	//----- nvinfo : EIATTR_KPARAM_INFO
	.align		4
.L_33:
        /*0028*/ 	.byte	0x04, 0x17
        /*002a*/ 	.short	(.L_35 - .L_34)
.L_34:
        /*002c*/ 	.word	0x00000000
        /*0030*/ 	.short	0x0001
        /*0032*/ 	.short	0x0008
        /*0034*/ 	.byte	0x00, 0xf0, 0x21, 0x00


	//----- nvinfo : EIATTR_KPARAM_INFO
	.align		4
.L_35:
        /*0038*/ 	.byte	0x04, 0x17
        /*003a*/ 	.short	(.L_37 - .L_36)
.L_36:
        /*003c*/ 	.word	0x00000000
        /*0040*/ 	.short	0x0000
        /*0042*/ 	.short	0x0000
        /*0044*/ 	.byte	0x00, 0xf5, 0x21, 0x00


	//----- nvinfo : EIATTR_SPARSE_MMA_MASK
	.align		4
.L_37:
        /*0048*/ 	.byte	0x03, 0x50
        /*004a*/ 	.short	0x0000


	//----- nvinfo : EIATTR_MAXREG_COUNT
	.align		4
        /*004c*/ 	.byte	0x03, 0x1b
        /*004e*/ 	.short	0x00ff


	//----- nvinfo : EIATTR_MERCURY_ISA_VERSION
	.align		4
        /*0050*/ 	.byte	0x03, 0x5f
        /*0052*/ 	.short	0x0101


	//----- nvinfo : EIATTR_VRC_CTA_INIT_COUNT
	.align		4
        /*0054*/ 	.byte	0x02, 0x4a
	.zero		1
	.zero		1


	//----- nvinfo : EIATTR_EXIT_INSTR_OFFSETS
	.align		4
        /*0058*/ 	.byte	0x04, 0x1c
        /*005a*/ 	.short	(.L_39 - .L_38)


	//   ....[0]....
.L_38:
        /*005c*/ 	.word	0x000000f0


	//   ....[1]....
        /*0060*/ 	.word	0x000001f0


	//----- nvinfo : EIATTR_CBANK_PARAM_SIZE
	.align		4
.L_39:
        /*0064*/ 	.byte	0x03, 0x19
        /*0066*/ 	.short	0x0020


	//----- nvinfo : EIATTR_PARAM_CBANK
	.align		4
        /*0068*/ 	.byte	0x04, 0x0a
        /*006a*/ 	.short	(.L_41 - .L_40)
	.align		4
.L_40:
        /*006c*/ 	.word	index@(.nv.constant0._Z14transposeUni10PKdmmPd)
        /*0070*/ 	.short	0x0380
        /*0072*/ 	.short	0x0020


	//----- nvinfo : EIATTR_SW_WAR
	.align		4
.L_41:
        /*0074*/ 	.byte	0x04, 0x36
        /*0076*/ 	.short	(.L_43 - .L_42)
.L_42:
        /*0078*/ 	.word	0x00000008
.L_43:


//--------------------- .nv.callgraph             --------------------------
	.section	.nv.callgraph,"",@"SHT_CUDA_CALLGRAPH"
	.align	4
	.sectionentsize	8
	.align		4
        /*0000*/ 	.word	0x00000000
	.align		4
        /*0004*/ 	.word	0xffffffff
	.align		4
        /*0008*/ 	.word	0x00000000
	.align		4
        /*000c*/ 	.word	0xfffffffe
	.align		4
        /*0010*/ 	.word	0x00000000
	.align		4
        /*0014*/ 	.word	0xfffffffd
	.align		4
        /*0018*/ 	.word	0x00000000
	.align		4
        /*001c*/ 	.word	0xfffffffc


//--------------------- .text._Z11transpose10PKdmmPd --------------------------
	.section	.text._Z11transpose10PKdmmPd,"ax",@progbits
	.align	128
        .global         _Z11transpose10PKdmmPd
        .type           _Z11transpose10PKdmmPd,@function
        .size           _Z11transpose10PKdmmPd,(.L_x_2 - _Z11transpose10PKdmmPd)
        .other          _Z11transpose10PKdmmPd,@"STO_CUDA_ENTRY STV_DEFAULT"
_Z11transpose10PKdmmPd:
.text._Z11transpose10PKdmmPd:
[----:B------:R-:W-:Y:S01]  /*0000*/  LDC R1, c[0x0][0x37c] ;  /* 0x0000df00ff017b82 */ /* 0x000fe20000000800 */
[----:B------:R-:W-:Y:S05]  /*0010*/  EXIT ;  /* 0x000000000000794d */ /* 0x000fea0003800000 */
.L_x_0:
[----:B------:R-:W-:-:S00]  /*0020*/  BRA `(.L_x_0) ;  /* 0xfffffffc00fc7947 */ /* 0x000fc0000383ffff */
[----:B------:R-:W-:-:S00]  /*0030*/  NOP ;  /* 0x0000000000007918 */ /* 0x000fc00000000000 */
        /* <DEDUP_REMOVED lines=12> */
.L_x_2:


//--------------------- .text._Z14transposeUni10PKdmmPd --------------------------
	.section	.text._Z14transposeUni10PKdmmPd,"ax",@progbits
	.align	128
        .global         _Z14transposeUni10PKdmmPd
        .type           _Z14transposeUni10PKdmmPd,@function
        .size           _Z14transposeUni10PKdmmPd,(.L_x_3 - _Z14transposeUni10PKdmmPd)
        .other          _Z14transposeUni10PKdmmPd,@"STO_CUDA_ENTRY STV_DEFAULT"
_Z14transposeUni10PKdmmPd:
.text._Z14transposeUni10PKdmmPd:
[----:B------:R-:W-:Y:S01]  /*0000*/  LDC R1, c[0x0][0x37c] ;  /* 0x0000df00ff017b82 */ /* 0x000fe20000000800 */
[----:B------:R-:W0:Y:S07]  /*0010*/  S2R R5, SR_TID.X ;  /* 0x0000000000057919 */ /* 0x000e2e0000002100 */
[----:B------:R-:W1:Y:S01]  /*0020*/  LDC R8, c[0x0][0x364] ;  /* 0x0000d900ff087b82 */ /* 0x000e620000000800 */
[----:B------:R-:W2:Y:S01]  /*0030*/  LDCU.64 UR6, c[0x0][0x390] ;  /* 0x00007200ff0677ac */ /* 0x000ea20008000a00 */
[----:B------:R-:W1:Y:S01]  /*0040*/  S2R R9, SR_TID.Y ;  /* 0x0000000000097919 */ /* 0x000e620000002200 */
[----:B------:R-:W3:Y:S05]  /*0050*/  LDCU.64 UR8, c[0x0][0x388] ;  /* 0x00007100ff0877ac */ /* 0x000eea0008000a00 */
[----:B------:R-:W0:Y:S08]  /*0060*/  S2UR UR5, SR_CTAID.X ;  /* 0x00000000000579c3 */ /* 0x000e300000002500 */
[----:B------:R-:W0:Y:S08]  /*0070*/  LDC R4, c[0x0][0x360] ;  /* 0x0000d800ff047b82 */ /* 0x000e300000000800 */
[----:B------:R-:W1:Y:S01]  /*0080*/  S2UR UR4, SR_CTAID.Y ;  /* 0x00000000000479c3 */ /* 0x000e620000002600 */
[----:B0-----:R-:W-:-:S05]  /*0090*/  IMAD R4, R4, UR5, R5 ;  /* 0x0000000504047c24 */ /* 0x001fca000f8e0205 */
[----:B--2---:R-:W-:Y:S01]  /*00a0*/  ISETP.GE.U32.AND P1, PT, R4, UR6, PT ;  /* 0x0000000604007c0c */ /* 0x004fe2000bf26070 */
[----:B-1----:R-:W-:-:S03]  /*00b0*/  IMAD R8, R8, UR4, R9 ;  /* 0x0000000408087c24 */ /* 0x002fc6000f8e0209 */
[----:B------:R-:W-:Y:S02]  /*00c0*/  ISETP.GE.U32.AND.EX P1, PT, RZ, UR7, PT, P1 ;  /* 0x00000007ff007c0c */ /* 0x000fe4000bf26110 */
[----:B---3--:R-:W-:-:S04]  /*00d0*/  ISETP.GE.U32.AND P0, PT, R8, UR8, PT ;  /* 0x0000000808007c0c */ /* 0x008fc8000bf06070 */
[----:B------:R-:W-:-:S13]  /*00e0*/  ISETP.GE.U32.OR.EX P0, PT, RZ, UR9, P1, P0 ;  /* 0x00000009ff007c0c */ /* 0x000fda0008f06500 */
[----:B------:R-:W-:Y:S05]  /*00f0*/  @P0 EXIT ;  /* 0x000000000000094d */ /* 0x000fea0003800000 */
[----:B------:R-:W0:Y:S01]  /*0100*/  LDCU.64 UR10, c[0x0][0x380] ;  /* 0x00007000ff0a77ac */ /* 0x000e220008000a00 */
[----:B------:R-:W-:Y:S01]  /*0110*/  IMAD.MOV.U32 R5, RZ, RZ, RZ ;  /* 0x000000ffff057224 */ /* 0x000fe200078e00ff */
[----:B------:R-:W1:Y:S01]  /*0120*/  LDCU.64 UR4, c[0x0][0x358] ;  /* 0x00006b00ff0477ac */ /* 0x000e620008000a00 */
[----:B------:R-:W-:-:S04]  /*0130*/  IMAD.WIDE.U32 R2, R8, UR6, R4 ;  /* 0x0000000608027c25 */ /* 0x000fc8000f8e0004 */
[----:B------:R-:W-:Y:S01]  /*0140*/  IMAD R3, R8, UR7, R3 ;  /* 0x0000000708037c24 */ /* 0x000fe2000f8e0203 */
[----:B0-----:R-:W-:-:S04]  /*0150*/  LEA R6, P0, R2, UR10, 0x3 ;  /* 0x0000000a02067c11 */ /* 0x001fc8000f8018ff */
[----:B------:R-:W-:Y:S01]  /*0160*/  LEA.HI.X R7, R2, UR11, R3, 0x3, P0 ;  /* 0x0000000b02077c11 */ /* 0x000fe200080f1c03 */
[----:B------:R-:W0:Y:S04]  /*0170*/  LDCU.64 UR10, c[0x0][0x398] ;  /* 0x00007300ff0a77ac */ /* 0x000e280008000a00 */
[----:B-1----:R-:W2:Y:S01]  /*0180*/  LDG.E.64 R2, desc[UR4][R6.64] ;  /* 0x0000000406027981 */ /* 0x002ea2000c1e1b00 */
[----:B------:R-:W-:Y:S02]  /*0190*/  IMAD.MOV.U32 R9, RZ, RZ, RZ ;  /* 0x000000ffff097224 */ /* 0x000fe400078e00ff */
[----:B------:R-:W-:-:S04]  /*01a0*/  IMAD.WIDE.U32 R8, R4, UR8, R8 ;  /* 0x0000000804087c25 */ /* 0x000fc8000f8e0008 */
[----:B------:R-:W-:Y:S01]  /*01b0*/  IMAD R5, R4, UR9, R9 ;  /* 0x0000000904057c24 */ /* 0x000fe2000f8e0209 */
[----:B0-----:R-:W-:-:S04]  /*01c0*/  LEA R4, P0, R8, UR10, 0x3 ;  /* 0x0000000a08047c11 */ /* 0x001fc8000f8018ff */
[----:B------:R-:W-:-:S05]  /*01d0*/  LEA.HI.X R5, R8, UR11, R5, 0x3, P0 ;  /* 0x0000000b08057c11 */ /* 0x000fca00080f1c05 */
[----:B--2---:R-:W-:Y:S01]  /*01e0*/  STG.E.64 desc[UR4][R4.64], R2 ;  /* 0x0000000204007986 */ /* 0x004fe2000c101b04 */
[----:B------:R-:W-:Y:S05]  /*01f0*/  EXIT ;  /* 0x000000000000794d */ /* 0x000fea0003800000 */
.L_x_1:
        /* <DEDUP_REMOVED lines=16> */
.L_x_3:


//--------------------- .nv.shared.reserved.0     --------------------------
	.section	.nv.shared.reserved.0,"aw",@nobits
	.weak		__nv_reservedSMEM_offset_0_alias
	.size		__nv_reservedSMEM_offset_0_alias, 0, 64
	.other		__nv_reservedSMEM_offset_0_alias,@"STO_CUDA_RESERVED_SHARED STV_DEFAULT"
__nv_reservedSMEM_offset_0_alias:
	.zero		0
	.zero		64


//--------------------- .nv.constant0._Z11transpose10PKdmmPd --------------------------
	.section	.nv.constant0._Z11transpose10PKdmmPd,"a",@progbits
	.sectionflags	@""
	.align	4
.nv.constant0._Z11transpose10PKdmmPd:
	.zero		928


//--------------------- .nv.constant0._Z14transposeUni10PKdmmPd --------------------------
	.section	.nv.constant0._Z14transposeUni10PKdmmPd,"a",@progbits
	.sectionflags	@""
	.align	4
.nv.constant0._Z14transposeUni10PKdmmPd:
	.zero		928


//--------------------- SYMBOLS --------------------------

	.type		.nv.reservedSmem.offset0,@object
	.size		.nv.reservedSmem.offset0,0x4
